	.headerflags	@"EF_CUDA_TEXMODE_UNIFIED EF_CUDA_64BIT_ADDRESS EF_CUDA_SM86 EF_CUDA_VIRTUAL_SM(EF_CUDA_SM86)"
	.elftype	@"ET_EXEC"


//--------------------- .nv.info                  --------------------------
	.section	.nv.info,"",@"SHT_CUDA_INFO"
	.align	4


	//----- nvinfo : EIATTR_REGCOUNT
	.align		4
        /*0000*/ 	.byte	0x04, 0x2f
        /*0002*/ 	.short	(.L_3 - .L_2)
	.align		4
.L_2:
        /*0004*/ 	.word	index@(l2norm_fwd_kernel)
        /*0008*/ 	.word	0x00000024


	//----- nvinfo : EIATTR_MAX_STACK_SIZE
	.align		4
.L_3:
        /*000c*/ 	.byte	0x04, 0x23
        /*000e*/ 	.short	(.L_5 - .L_4)
	.align		4
.L_4:
        /*0010*/ 	.word	index@(l2norm_fwd_kernel)
        /*0014*/ 	.word	0x00000000


	//----- nvinfo : EIATTR_MIN_STACK_SIZE
	.align		4
.L_5:
        /*0018*/ 	.byte	0x04, 0x12
        /*001a*/ 	.short	(.L_7 - .L_6)
	.align		4
.L_6:
        /*001c*/ 	.word	index@(l2norm_fwd_kernel)
        /*0020*/ 	.word	0x00000000


	//----- nvinfo : EIATTR_FRAME_SIZE
	.align		4
.L_7:
        /*0024*/ 	.byte	0x04, 0x11
        /*0026*/ 	.short	(.L_9 - .L_8)
	.align		4
.L_8:
        /*0028*/ 	.word	index@(l2norm_fwd_kernel)
        /*002c*/ 	.word	0x00000000
.L_9:


//--------------------- .nv.info.l2norm_fwd_kernel --------------------------
	.section	.nv.info.l2norm_fwd_kernel,"",@"SHT_CUDA_INFO"
	.align	4


	//----- nvinfo : EIATTR_CUDA_API_VERSION
	.align		4
        /*0000*/ 	.byte	0x04, 0x37
        /*0002*/ 	.short	(.L_11 - .L_10)
.L_10:
        /*0004*/ 	.word	0x0000007b


	//----- nvinfo : EIATTR_SW2861232_WAR
	.align		4
.L_11:
        /*0008*/ 	.byte	0x01, 0x35
	.zero		2


	//----- nvinfo : EIATTR_PARAM_CBANK
	.align		4
        /*000c*/ 	.byte	0x04, 0x0a
        /*000e*/ 	.short	(.L_13 - .L_12)
	.align		4
.L_12:
        /*0010*/ 	.word	index@(.nv.constant0.l2norm_fwd_kernel)
        /*0014*/ 	.short	0x0160
        /*0016*/ 	.short	0x001c


	//----- nvinfo : EIATTR_CBANK_PARAM_SIZE
	.align		4
.L_13:
        /*0018*/ 	.byte	0x03, 0x19
        /*001a*/ 	.short	0x001c


	//----- nvinfo : EIATTR_KPARAM_INFO
	.align		4
        /*001c*/ 	.byte	0x04, 0x17
        /*001e*/ 	.short	(.L_15 - .L_14)
.L_14:
        /*0020*/ 	.word	0x00000000
        /*0024*/ 	.short	0x0003
        /*0026*/ 	.short	0x0018
        /*0028*/ 	.byte	0x00, 0xf0, 0x11, 0x00


	//----- nvinfo : EIATTR_KPARAM_INFO
	.align		4
.L_15:
        /*002c*/ 	.byte	0x04, 0x17
        /*002e*/ 	.short	(.L_17 - .L_16)
.L_16:
        /*0030*/ 	.word	0x00000000
        /*0034*/ 	.short	0x0002
        /*0036*/ 	.short	0x0010
        /*0038*/ 	.byte	0x00, 0xf0, 0x21, 0x00


	//----- nvinfo : EIATTR_KPARAM_INFO
	.align		4
.L_17:
        /*003c*/ 	.byte	0x04, 0x17
        /*003e*/ 	.short	(.L_19 - .L_18)
.L_18:
        /*0040*/ 	.word	0x00000000
        /*0044*/ 	.short	0x0001
        /*0046*/ 	.short	0x0008
        /*0048*/ 	.byte	0x00, 0xf0, 0x21, 0x00


	//----- nvinfo : EIATTR_KPARAM_INFO
	.align		4
.L_19:
        /*004c*/ 	.byte	0x04, 0x17
        /*004e*/ 	.short	(.L_21 - .L_20)
.L_20:
        /*0050*/ 	.word	0x00000000
        /*0054*/ 	.short	0x0000
        /*0056*/ 	.short	0x0000
        /*0058*/ 	.byte	0x00, 0xf0, 0x21, 0x00


	//----- nvinfo : EIATTR_MAXREG_COUNT
	.align		4
.L_21:
        /*005c*/ 	.byte	0x03, 0x1b
        /*005e*/ 	.short	0x00ff


	//----- nvinfo : EIATTR_COOP_GROUP_MASK_REGIDS
	.align		4
        /*0060*/ 	.byte	0x04, 0x29
        /*0062*/ 	.short	(.L_23 - .L_22)


	//   ....[0]....
.L_22:
        /*0064*/ 	.word	0xffffffff


	//   ....[1]....
        /*0068*/ 	.word	0xffffffff


	//   ....[2]....
        /*006c*/ 	.word	0xffffffff


	//   ....[3]....
        /*0070*/ 	.word	0xffffffff


	//   ....[4]....
        /*0074*/ 	.word	0xffffffff


	//   ....[5]....
        /*0078*/ 	.word	0xffffffff


	//   ....[6]....
        /*007c*/ 	.word	0xffffffff


	//   ....[7]....
        /*0080*/ 	.word	0xffffffff


	//----- nvinfo : EIATTR_COOP_GROUP_INSTR_OFFSETS
	.align		4
.L_23:
        /*0084*/ 	.byte	0x04, 0x28
        /*0086*/ 	.short	(.L_25 - .L_24)


	//   ....[0]....
.L_24:
        /*0088*/ 	.word	0x00000440


	//   ....[1]....
        /*008c*/ 	.word	0x00000450


	//   ....[2]....
        /*0090*/ 	.word	0x00000490


	//   ....[3]....
        /*0094*/ 	.word	0x000004a0


	//   ....[4]....
        /*0098*/ 	.word	0x000004d0


	//   ....[5]....
        /*009c*/ 	.word	0x000004e0


	//   ....[6]....
        /*00a0*/ 	.word	0x00000510


	//   ....[7]....
        /*00a4*/ 	.word	0x00000520


	//----- nvinfo : EIATTR_EXIT_INSTR_OFFSETS
	.align		4
.L_25:
        /*00a8*/ 	.byte	0x04, 0x1c
        /*00aa*/ 	.short	(.L_27 - .L_26)


	//   ....[0]....
.L_26:
        /*00ac*/ 	.word	0x000008d0


	//   ....[1]....
        /*00b0*/ 	.word	0x00000930


	//----- nvinfo : EIATTR_MAX_THREADS
	.align		4
.L_27:
        /*00b4*/ 	.byte	0x04, 0x05
        /*00b6*/ 	.short	(.L_29 - .L_28)
.L_28:
        /*00b8*/ 	.word	0x00000100
        /*00bc*/ 	.word	0x00000001
        /*00c0*/ 	.word	0x00000001
.L_29:


//--------------------- .nv.rel.action            --------------------------
	.section	.nv.rel.action,"",@"SHT_CUDA_RELOCINFO"
	.align	8
	.sectionentsize	8
        /*0000*/ 	.byte	0x73, 0x00, 0x00, 0x00, 0x00, 0x00, 0x00, 0x00, 0x00, 0x00, 0x00, 0x11, 0x25, 0x00, 0x05, 0x36


//--------------------- .nv.constant0.l2norm_fwd_kernel --------------------------
	.section	.nv.constant0.l2norm_fwd_kernel,"a",@progbits
	.align	4
.nv.constant0.l2norm_fwd_kernel:
	.zero		380


//--------------------- .text.l2norm_fwd_kernel   --------------------------
	.section	.text.l2norm_fwd_kernel,"ax",@progbits
	.sectionflags	@"SHF_BARRIERS=1"
	.sectioninfo	@"SHI_REGISTERS=36"
	.align	128
        .global         l2norm_fwd_kernel
        .type           l2norm_fwd_kernel,@function
        .size           l2norm_fwd_kernel,(.L_x_1 - l2norm_fwd_kernel)
        .other          l2norm_fwd_kernel,@"STO_CUDA_ENTRY STV_DEFAULT"
l2norm_fwd_kernel:
.text.l2norm_fwd_kernel:
[----:B------:R-:W-:-:S02]  /*0000*/  MOV R1, c[0x0][0x28] ;  /* 0x00000a0000017a02 */ /* 0x000fc40000000f00 */
[----:B------:R-:W0:Y:S01]  /*0010*/  S2R R0, SR_TID.X ;  /* 0x0000000000007919 */ /* 0x000e220000002100 */
[----:B------:R-:W-:Y:S01]  /*0020*/  CS2R R10, SRZ ;  /* 0x00000000000a7805 */ /* 0x000fe2000001ff00 */
[----:B------:R-:W-:Y:S02]  /*0030*/  ULDC.64 UR4, c[0x0][0x118] ;  /* 0x0000460000047ab9 */ /* 0x000fe40000000a00 */
[----:B------:R-:W1:Y:S01]  /*0040*/  S2R R13, SR_CTAID.X ;  /* 0x00000000000d7919 */ /* 0x000e620000002500 */
[----:B0-----:R-:W-:Y:S02]  /*0050*/  SHF.R.U32.HI R18, RZ, 0x4, R0 ;  /* 0x00000004ff127819 */ /* 0x001fe40000011600 */
[----:B------:R-:W-:Y:S02]  /*0060*/  SHF.L.U32 R2, R0, 0x3, RZ ;  /* 0x0000000300027819 */ /* 0x000fe400000006ff */
[----:B-1----:R-:W-:Y:S02]  /*0070*/  SHF.L.U32 R13, R13, 0x5, RZ ;  /* 0x000000050d0d7819 */ /* 0x002fe400000006ff */
[----:B------:R-:W-:-:S02]  /*0080*/  SGXT.U32 R18, R18, 0x4 ;  /* 0x000000041212781a */ /* 0x000fc40000000000 */
[----:B------:R-:W-:Y:S02]  /*0090*/  LOP3.LUT R4, R2, 0x78, RZ, 0xc0, !PT ;  /* 0x0000007802047812 */ /* 0x000fe400078ec0ff */
[C---:B------:R-:W-:Y:S02]  /*00a0*/  LOP3.LUT R9, R13.reuse, R18, RZ, 0xfc, !PT ;  /* 0x000000120d097212 */ /* 0x040fe400078efcff */
[----:B------:R-:W-:Y:S01]  /*00b0*/  LOP3.LUT R7, R13, 0x10, R18, 0xfe, !PT ;  /* 0x000000100d077812 */ /* 0x000fe200078efe12 */
[----:B------:R-:W-:Y:S01]  /*00c0*/  IMAD.WIDE.U32 R4, R4, 0x2, RZ ;  /* 0x0000000204047825 */ /* 0x000fe200078e00ff */
[----:B------:R-:W-:Y:S02]  /*00d0*/  SHF.R.S32.HI R2, RZ, 0x1f, R13 ;  /* 0x0000001fff027819 */ /* 0x000fe4000001140d */
[C---:B------:R-:W-:Y:S02]  /*00e0*/  ISETP.GE.U32.AND P1, PT, R9.reuse, 0xf70, PT ;  /* 0x00000f700900780c */ /* 0x040fe40003f26070 */
[----:B------:R-:W-:-:S02]  /*00f0*/  SHF.L.U32 R15, R9, 0x8, RZ ;  /* 0x00000008090f7819 */ /* 0x000fc400000006ff */
[C---:B------:R-:W-:Y:S02]  /*0100*/  ISETP.GE.U32.AND P0, PT, R7.reuse, 0xf70, PT ;  /* 0x00000f700700780c */ /* 0x040fe40003f06070 */
[----:B------:R-:W-:Y:S02]  /*0110*/  SHF.L.U32 R3, R7, 0x8, RZ ;  /* 0x0000000807037819 */ /* 0x000fe400000006ff */
[--C-:B------:R-:W-:Y:S02]  /*0120*/  SHF.L.U64.HI R9, R9, 0x8, R2.reuse ;  /* 0x0000000809097819 */ /* 0x100fe40000010202 */
[----:B------:R-:W-:Y:S02]  /*0130*/  LOP3.LUT R15, R15, R4, RZ, 0xfc, !PT ;  /* 0x000000040f0f7212 */ /* 0x000fe400078efcff */
[----:B------:R-:W-:Y:S02]  /*0140*/  ISETP.GE.U32.AND.EX P1, PT, R2, RZ, PT, P1 ;  /* 0x000000ff0200720c */ /* 0x000fe40003f26110 */
[----:B------:R-:W-:-:S02]  /*0150*/  SHF.L.U64.HI R7, R7, 0x8, R2 ;  /* 0x0000000807077819 */ /* 0x000fc40000010202 */
[----:B------:R-:W-:Y:S02]  /*0160*/  LOP3.LUT R3, R3, R4, RZ, 0xfc, !PT ;  /* 0x0000000403037212 */ /* 0x000fe400078efcff */
[----:B------:R-:W-:Y:S02]  /*0170*/  ISETP.GE.U32.AND.EX P0, PT, R2, RZ, PT, P0 ;  /* 0x000000ff0200720c */ /* 0x000fe40003f06100 */
[-C--:B------:R-:W-:Y:S02]  /*0180*/  LOP3.LUT R12, R9, R5.reuse, RZ, 0xfc, !PT ;  /* 0x00000005090c7212 */ /* 0x080fe400078efcff */
[----:B------:R-:W-:Y:S01]  /*0190*/  IADD3 R22, P2, R15, c[0x0][0x160], RZ ;  /* 0x000058000f167a10 */ /* 0x000fe20007f5e0ff */
[----:B------:R-:W-:Y:S01]  /*01a0*/  CS2R R8, SRZ ;  /* 0x0000000000087805 */ /* 0x000fe2000001ff00 */
[----:B------:R-:W-:Y:S02]  /*01b0*/  LOP3.LUT R14, R7, R5, RZ, 0xfc, !PT ;  /* 0x00000005070e7212 */ /* 0x000fe400078efcff */
[----:B------:R-:W-:Y:S01]  /*01c0*/  IADD3 R24, P3, R3, c[0x0][0x160], RZ ;  /* 0x0000580003187a10 */ /* 0x000fe20007f7e0ff */
[----:B------:R-:W-:Y:S01]  /*01d0*/  CS2R R4, SRZ ;  /* 0x0000000000047805 */ /* 0x000fe2000001ff00 */
[----:B------:R-:W-:Y:S01]  /*01e0*/  CS2R R6, SRZ ;  /* 0x0000000000067805 */ /* 0x000fe2000001ff00 */
[----:B------:R-:W-:-:S02]  /*01f0*/  IADD3.X R23, R12, c[0x0][0x164], RZ, P2, !PT ;  /* 0x000059000c177a10 */ /* 0x000fc400017fe4ff */
[----:B------:R-:W-:-:S03]  /*0200*/  IADD3.X R25, R14, c[0x0][0x164], RZ, P3, !PT ;  /* 0x000059000e197a10 */ /* 0x000fc60001ffe4ff */
[----:B------:R-:W2:Y:S04]  /*0210*/  @!P1 LDG.E.128 R4, [R22.64] ;  /* 0x0000000416049981 */ /* 0x000ea8000c1e1d00 */
[----:B------:R-:W3:Y:S01]  /*0220*/  @!P0 LDG.E.128 R8, [R24.64] ;  /* 0x0000000418088981 */ /* 0x000ee2000c1e1d00 */
[----:B------:R-:W-:Y:S01]  /*0230*/  LOP3.LUT R13, R13, 0x1f, R0, 0xf8, !PT ;  /* 0x0000001f0d0d7812 */ /* 0x000fe200078ef800 */
[--C-:B--2---:R-:W-:Y:S02]  /*0240*/  HADD2.F32 R17, -RZ, R4.reuse.H1_H1 ;  /* 0x30000004ff117230 */ /* 0x104fe40000004100 */
[----:B------:R-:W-:Y:S02]  /*0250*/  HADD2.F32 R20, -RZ, R4.H0_H0 ;  /* 0x20000004ff147230 */ /* 0x000fe40000004100 */
[--C-:B---3--:R-:W-:Y:S01]  /*0260*/  HADD2.F32 R16, -RZ, R8.reuse.H1_H1 ;  /* 0x30000008ff107230 */ /* 0x108fe20000004100 */
[----:B------:R-:W-:Y:S01]  /*0270*/  FMUL R21, R17, R17 ;  /* 0x0000001111157220 */ /* 0x000fe20000400000 */
[----:B------:R-:W-:-:S02]  /*0280*/  HADD2.F32 R8, -RZ, R8.H0_H0 ;  /* 0x20000008ff087230 */ /* 0x000fc40000004100 */
[----:B------:R-:W-:Y:S01]  /*0290*/  HADD2.F32 R19, -RZ, R5.H0_H0 ;  /* 0x20000005ff137230 */ /* 0x000fe20000004100 */
[----:B------:R-:W-:Y:S01]  /*02a0*/  FMUL R27, R16, R16 ;  /* 0x00000010101b7220 */ /* 0x000fe20000400000 */
[----:B------:R-:W-:Y:S01]  /*02b0*/  FFMA R26, R20, R20, R21 ;  /* 0x00000014141a7223 */ /* 0x000fe20000000015 */
[----:B------:R-:W-:Y:S02]  /*02c0*/  HADD2.F32 R4, -RZ, R9.H0_H0 ;  /* 0x20000009ff047230 */ /* 0x000fe40000004100 */
[----:B------:R-:W-:Y:S01]  /*02d0*/  FFMA R27, R8, R8, R27 ;  /* 0x00000008081b7223 */ /* 0x000fe2000000001b */
[----:B------:R-:W-:Y:S01]  /*02e0*/  HADD2.F32 R5, -RZ, R5.H1_H1 ;  /* 0x30000005ff057230 */ /* 0x000fe20000004100 */
[----:B------:R-:W-:Y:S01]  /*02f0*/  FFMA R26, R19, R19, R26 ;  /* 0x00000013131a7223 */ /* 0x000fe2000000001a */
[----:B------:R-:W-:Y:S01]  /*0300*/  HADD2.F32 R9, -RZ, R9.H1_H1 ;  /* 0x30000009ff097230 */ /* 0x000fe20000004100 */
[----:B------:R-:W-:Y:S01]  /*0310*/  FFMA R24, R4, R4, R27 ;  /* 0x0000000404187223 */ /* 0x000fe2000000001b */
[--C-:B------:R-:W-:Y:S01]  /*0320*/  HADD2.F32 R21, -RZ, R6.reuse.H0_H0 ;  /* 0x20000006ff157230 */ /* 0x100fe20000004100 */
[----:B------:R-:W-:Y:S01]  /*0330*/  FFMA R26, R5, R5, R26 ;  /* 0x00000005051a7223 */ /* 0x000fe2000000001a */
[----:B------:R-:W-:Y:S01]  /*0340*/  HADD2.F32 R22, -RZ, R6.H1_H1 ;  /* 0x30000006ff167230 */ /* 0x000fe20000004100 */
[----:B------:R-:W-:Y:S01]  /*0350*/  FFMA R27, R9, R9, R24 ;  /* 0x00000009091b7223 */ /* 0x000fe20000000018 */
[--C-:B------:R-:W-:Y:S01]  /*0360*/  HADD2.F32 R6, -RZ, R10.reuse.H0_H0 ;  /* 0x2000000aff067230 */ /* 0x100fe20000004100 */
[----:B------:R-:W-:Y:S01]  /*0370*/  FFMA R25, R21, R21, R26 ;  /* 0x0000001515197223 */ /* 0x000fe2000000001a */
[----:B------:R-:W-:-:S02]  /*0380*/  HADD2.F32 R10, -RZ, R10.H1_H1 ;  /* 0x3000000aff0a7230 */ /* 0x000fc40000004100 */
[--C-:B------:R-:W-:Y:S01]  /*0390*/  HADD2.F32 R23, -RZ, R7.reuse.H0_H0 ;  /* 0x20000007ff177230 */ /* 0x100fe20000004100 */
[----:B------:R-:W-:Y:S01]  /*03a0*/  FFMA R27, R6, R6, R27 ;  /* 0x00000006061b7223 */ /* 0x000fe2000000001b */
[----:B------:R-:W-:Y:S01]  /*03b0*/  HADD2.F32 R24, -RZ, R7.H1_H1 ;  /* 0x30000007ff187230 */ /* 0x000fe20000004100 */
[----:B------:R-:W-:Y:S01]  /*03c0*/  FFMA R26, R22, R22, R25 ;  /* 0x00000016161a7223 */ /* 0x000fe20000000019 */
[--C-:B------:R-:W-:Y:S01]  /*03d0*/  HADD2.F32 R7, -RZ, R11.reuse.H0_H0 ;  /* 0x2000000bff077230 */ /* 0x100fe20000004100 */
[----:B------:R-:W-:Y:S01]  /*03e0*/  FFMA R28, R10, R10, R27 ;  /* 0x0000000a0a1c7223 */ /* 0x000fe2000000001b */
[----:B------:R-:W-:Y:S01]  /*03f0*/  HADD2.F32 R11, -RZ, R11.H1_H1 ;  /* 0x3000000bff0b7230 */ /* 0x000fe20000004100 */
[----:B------:R-:W-:Y:S02]  /*0400*/  FFMA R25, R23, R23, R26 ;  /* 0x0000001717197223 */ /* 0x000fe4000000001a */
[----:B------:R-:W-:Y:S02]  /*0410*/  FFMA R28, R7, R7, R28 ;  /* 0x00000007071c7223 */ /* 0x000fe4000000001c */
[----:B------:R-:W-:-:S02]  /*0420*/  FFMA R25, R24, R24, R25 ;  /* 0x0000001818197223 */ /* 0x000fc40000000019 */
[----:B------:R-:W-:-:S03]  /*0430*/  FFMA R28, R11, R11, R28 ;  /* 0x0000000b0b1c7223 */ /* 0x000fc6000000001c */
[----:B------:R-:W0:Y:S04]  /*0440*/  SHFL.BFLY PT, R26, R25, 0x8, 0x1f ;  /* 0x0d001f00191a7f89 */ /* 0x000e2800000e0000 */
[----:B------:R-:W1:Y:S01]  /*0450*/  SHFL.BFLY PT, R27, R28, 0x8, 0x1f ;  /* 0x0d001f001c1b7f89 */ /* 0x000e6200000e0000 */
[----:B0-----:R-:W-:Y:S01]  /*0460*/  FADD R26, R25, R26 ;  /* 0x0000001a191a7221 */ /* 0x001fe20000000000 */
[----:B-1----:R-:W-:Y:S01]  /*0470*/  FADD R29, R28, R27 ;  /* 0x0000001b1c1d7221 */ /* 0x002fe20000000000 */
[----:B------:R-:W-:-:S03]  /*0480*/  MOV R28, 0x3e800000 ;  /* 0x3e800000001c7802 */ /* 0x000fc60000000f00 */
[----:B------:R-:W0:Y:S04]  /*0490*/  SHFL.BFLY PT, R27, R26, 0x4, 0x1f ;  /* 0x0c801f001a1b7f89 */ /* 0x000e2800000e0000 */
[----:B------:R-:W1:Y:S01]  /*04a0*/  SHFL.BFLY PT, R30, R29, 0x4, 0x1f ;  /* 0x0c801f001d1e7f89 */ /* 0x000e6200000e0000 */
[----:B0-----:R-:W-:Y:S01]  /*04b0*/  FADD R27, R26, R27 ;  /* 0x0000001b1a1b7221 */ /* 0x001fe20000000000 */
[----:B-1----:R-:W-:-:S04]  /*04c0*/  FADD R31, R29, R30 ;  /* 0x0000001e1d1f7221 */ /* 0x002fc80000000000 */
[----:B------:R-:W0:Y:S04]  /*04d0*/  SHFL.BFLY PT, R30, R27, 0x2, 0x1f ;  /* 0x0c401f001b1e7f89 */ /* 0x000e2800000e0000 */
[----:B------:R-:W1:Y:S01]  /*04e0*/  SHFL.BFLY PT, R32, R31, 0x2, 0x1f ;  /* 0x0c401f001f207f89 */ /* 0x000e6200000e0000 */
[----:B0-----:R-:W-:Y:S01]  /*04f0*/  FADD R30, R27, R30 ;  /* 0x0000001e1b1e7221 */ /* 0x001fe20000000000 */
[----:B-1----:R-:W-:-:S04]  /*0500*/  FADD R32, R31, R32 ;  /* 0x000000201f207221 */ /* 0x002fc80000000000 */
[----:B------:R-:W0:Y:S04]  /*0510*/  SHFL.BFLY PT, R25, R30, 0x1, 0x1f ;  /* 0x0c201f001e197f89 */ /* 0x000e2800000e0000 */
[----:B------:R-:W1:Y:S01]  /*0520*/  SHFL.BFLY PT, R33, R32, 0x1, 0x1f ;  /* 0x0c201f0020217f89 */ /* 0x000e6200000e0000 */
[----:B0-----:R-:W-:Y:S01]  /*0530*/  FADD R25, R30, R25 ;  /* 0x000000191e197221 */ /* 0x001fe20000000000 */
[----:B-1----:R-:W-:-:S03]  /*0540*/  FADD R33, R32, R33 ;  /* 0x0000002120217221 */ /* 0x002fc60000000000 */
[----:B------:R-:W-:Y:S01]  /*0550*/  FADD R25, R25, c[0x0][0x178] ;  /* 0x00005e0019197621 */ /* 0x000fe20000000000 */
[----:B------:R-:W-:-:S03]  /*0560*/  FADD R33, R33, c[0x0][0x178] ;  /* 0x00005e0021217621 */ /* 0x000fc60000000000 */
[----:B------:R-:W0:Y:S08]  /*0570*/  MUFU.SQRT R26, R25 ;  /* 0x00000019001a7308 */ /* 0x000e300000002000 */
[----:B------:R-:W1:Y:S01]  /*0580*/  MUFU.SQRT R27, R33 ;  /* 0x00000021001b7308 */ /* 0x000e620000002000 */
[C---:B0-----:R-:W-:Y:S02]  /*0590*/  FSETP.GT.AND P2, PT, R26.reuse, 8.50705917302346158658e+37, PT ;  /* 0x7e8000001a00780b */ /* 0x041fe40003f44000 */
[----:B------:R-:W-:-:S02]  /*05a0*/  FSETP.GEU.AND P4, PT, R26, 1.175494350822287508e-38, PT ;  /* 0x008000001a00780b */ /* 0x000fc40003f8e000 */
[C---:B------:R-:W-:Y:S02]  /*05b0*/  FSEL R25, R28.reuse, 1, P2 ;  /* 0x3f8000001c197808 */ /* 0x040fe40001000000 */
[C---:B-1----:R-:W-:Y:S02]  /*05c0*/  FSETP.GT.AND P3, PT, R27.reuse, 8.50705917302346158658e+37, PT ;  /* 0x7e8000001b00780b */ /* 0x042fe40003f64000 */
[----:B------:R-:W-:Y:S02]  /*05d0*/  FSETP.GEU.AND P5, PT, R27, 1.175494350822287508e-38, PT ;  /* 0x008000001b00780b */ /* 0x000fe40003fae000 */
[----:B------:R-:W-:-:S03]  /*05e0*/  FSEL R28, R28, 1, P3 ;  /* 0x3f8000001c1c7808 */ /* 0x000fc60001800000 */
[----:B------:R-:W-:Y:S02]  /*05f0*/  @P2 FMUL R26, R26, 0.25 ;  /* 0x3e8000001a1a2820 */ /* 0x000fe40000400000 */
[----:B------:R-:W-:Y:S02]  /*0600*/  @!P4 FMUL R25, R25, 16777216 ;  /* 0x4b8000001919c820 */ /* 0x000fe40000400000 */
[----:B------:R-:W-:Y:S02]  /*0610*/  @!P4 FMUL R26, R26, 16777216 ;  /* 0x4b8000001a1ac820 */ /* 0x000fe40000400000 */
[----:B------:R-:W-:Y:S01]  /*0620*/  @P3 FMUL R27, R27, 0.25 ;  /* 0x3e8000001b1b3820 */ /* 0x000fe20000400000 */
[----:B------:R-:W-:-:S03]  /*0630*/  ISETP.LT.U32.AND P3, PT, R13, 0xf70, PT ;  /* 0x00000f700d00780c */ /* 0x000fc60003f61070 */
[----:B------:R-:W0:Y:S01]  /*0640*/  MUFU.RCP R26, R26 ;  /* 0x0000001a001a7308 */ /* 0x000e220000001000 */
[----:B------:R-:W-:Y:S01]  /*0650*/  @!P5 FMUL R28, R28, 16777216 ;  /* 0x4b8000001c1cd820 */ /* 0x000fe20000400000 */
[----:B------:R-:W-:-:S06]  /*0660*/  @!P5 FMUL R27, R27, 16777216 ;  /* 0x4b8000001b1bd820 */ /* 0x000fcc0000400000 */
[----:B------:R-:W1:Y:S01]  /*0670*/  MUFU.RCP R27, R27 ;  /* 0x0000001b001b7308 */ /* 0x000e620000001000 */
[----:B0-----:R-:W-:-:S04]  /*0680*/  FMUL R32, R26, R25 ;  /* 0x000000191a207220 */ /* 0x001fc80000400000 */
[-C--:B------:R-:W-:Y:S01]  /*0690*/  FMUL R20, R20, R32.reuse ;  /* 0x0000002014147220 */ /* 0x080fe20000400000 */
[-C--:B------:R-:W-:Y:S01]  /*06a0*/  FMUL R17, R17, R32.reuse ;  /* 0x0000002011117220 */ /* 0x080fe20000400000 */
[-C--:B------:R-:W-:Y:S01]  /*06b0*/  FMUL R19, R19, R32.reuse ;  /* 0x0000002013137220 */ /* 0x080fe20000400000 */
[----:B------:R-:W-:Y:S01]  /*06c0*/  FMUL R26, R5, R32 ;  /* 0x00000020051a7220 */ /* 0x000fe20000400000 */
[----:B-1----:R-:W-:Y:S01]  /*06d0*/  FMUL R25, R27, R28 ;  /* 0x0000001c1b197220 */ /* 0x002fe20000400000 */
[-C--:B------:R-:W-:Y:S01]  /*06e0*/  FMUL R21, R21, R32.reuse ;  /* 0x0000002015157220 */ /* 0x080fe20000400000 */
[-C--:B------:R-:W-:Y:S01]  /*06f0*/  FMUL R22, R22, R32.reuse ;  /* 0x0000002016167220 */ /* 0x080fe20000400000 */
[-C--:B------:R-:W-:Y:S01]  /*0700*/  FMUL R23, R23, R32.reuse ;  /* 0x0000002017177220 */ /* 0x080fe20000400000 */
[-C--:B------:R-:W-:Y:S01]  /*0710*/  FMUL R27, R16, R25.reuse ;  /* 0x00000019101b7220 */ /* 0x080fe20000400000 */
[-C--:B------:R-:W-:Y:S01]  /*0720*/  FMUL R16, R4, R25.reuse ;  /* 0x0000001904107220 */ /* 0x080fe20000400000 */
[-C--:B------:R-:W-:Y:S01]  /*0730*/  FMUL R9, R9, R25.reuse ;  /* 0x0000001909097220 */ /* 0x080fe20000400000 */
[----:B------:R-:W-:Y:S01]  /*0740*/  FMUL R24, R24, R32 ;  /* 0x0000002018187220 */ /* 0x000fe20000400000 */
[-C--:B------:R-:W-:Y:S01]  /*0750*/  FMUL R28, R6, R25.reuse ;  /* 0x00000019061c7220 */ /* 0x080fe20000400000 */
[-C--:B------:R-:W-:Y:S01]  /*0760*/  FMUL R30, R7, R25.reuse ;  /* 0x00000019071e7220 */ /* 0x080fe20000400000 */
[----:B------:R-:W-:Y:S01]  /*0770*/  F2FP.PACK_AB R4, R17, R20 ;  /* 0x000000141104723e */ /* 0x000fe200000000ff */
[----:B------:R-:W-:Y:S01]  /*0780*/  STS [R18.X4], R32 ;  /* 0x0000002012007388 */ /* 0x000fe20000004800 */
[----:B------:R-:W-:Y:S01]  /*0790*/  F2FP.PACK_AB R9, R9, R16 ;  /* 0x000000100909723e */ /* 0x000fe200000000ff */
[----:B------:R-:W-:Y:S01]  /*07a0*/  FMUL R8, R8, R25 ;  /* 0x0000001908087220 */ /* 0x000fe20000400000 */
[----:B------:R-:W-:Y:S01]  /*07b0*/  IADD3 R16, P2, R15, c[0x0][0x168], RZ ;  /* 0x00005a000f107a10 */ /* 0x000fe20007f5e0ff */
[----:B------:R0:W-:Y:S01]  /*07c0*/  STS [R18.X4+0x40], R25 ;  /* 0x0000401912007388 */ /* 0x0001e20000004800 */
[----:B------:R-:W-:Y:S01]  /*07d0*/  F2FP.PACK_AB R5, R26, R19 ;  /* 0x000000131a05723e */ /* 0x000fe200000000ff */
[----:B------:R-:W-:Y:S01]  /*07e0*/  FMUL R29, R10, R25 ;  /* 0x000000190a1d7220 */ /* 0x000fe20000400000 */
[----:B------:R-:W-:Y:S01]  /*07f0*/  F2FP.PACK_AB R6, R22, R21 ;  /* 0x000000151606723e */ /* 0x000fe200000000ff */
[----:B------:R-:W-:Y:S01]  /*0800*/  FMUL R11, R11, R25 ;  /* 0x000000190b0b7220 */ /* 0x000fe20000400000 */
[----:B------:R-:W-:-:S02]  /*0810*/  F2FP.PACK_AB R7, R24, R23 ;  /* 0x000000171807723e */ /* 0x000fc400000000ff */
[----:B------:R-:W-:Y:S02]  /*0820*/  IADD3.X R17, R12, c[0x0][0x16c], RZ, P2, !PT ;  /* 0x00005b000c117a10 */ /* 0x000fe400017fe4ff */
[----:B------:R-:W-:Y:S02]  /*0830*/  LOP3.LUT P2, RZ, R0, 0xe0, RZ, 0xc0, !PT ;  /* 0x000000e000ff7812 */ /* 0x000fe4000784c0ff */
[----:B0-----:R-:W-:Y:S01]  /*0840*/  IADD3 R18, P4, R3, c[0x0][0x168], RZ ;  /* 0x00005a0003127a10 */ /* 0x001fe20007f9e0ff */
[----:B------:R-:W-:Y:S01]  /*0850*/  @!P1 STG.E.128 [R16.64], R4 ;  /* 0x0000000410009986 */ /* 0x000fe2000c101d04 */
[----:B------:R-:W-:Y:S02]  /*0860*/  ISETP.LT.U32.AND.EX P1, PT, R2, RZ, !P2, P3 ;  /* 0x000000ff0200720c */ /* 0x000fe40005721130 */
[----:B------:R-:W-:Y:S02]  /*0870*/  F2FP.PACK_AB R8, R27, R8 ;  /* 0x000000081b08723e */ /* 0x000fe400000000ff */
[----:B------:R-:W-:-:S02]  /*0880*/  F2FP.PACK_AB R10, R29, R28 ;  /* 0x0000001c1d0a723e */ /* 0x000fc400000000ff */
[----:B------:R-:W-:Y:S02]  /*0890*/  IADD3.X R19, R14, c[0x0][0x16c], RZ, P4, !PT ;  /* 0x00005b000e137a10 */ /* 0x000fe400027fe4ff */
[----:B------:R-:W-:-:S05]  /*08a0*/  F2FP.PACK_AB R11, R11, R30 ;  /* 0x0000001e0b0b723e */ /* 0x000fca00000000ff */
[----:B------:R-:W-:Y:S04]  /*08b0*/  @!P0 STG.E.128 [R18.64], R8 ;  /* 0x0000000812008986 */ /* 0x000fe8000c101d04 */
[----:B------:R-:W-:Y:S06]  /*08c0*/  BAR.SYNC 0x0 ;  /* 0x0000000000007b1d */ /* 0x000fec0000000000 */
[----:B------:R-:W-:Y:S05]  /*08d0*/  @!P1 EXIT ;  /* 0x000000000000994d */ /* 0x000fea0003800000 */
[----:B------:R-:W-:Y:S02]  /*08e0*/  LOP3.LUT R0, R0, 0x1f, RZ, 0xc0, !PT ;  /* 0x0000001f00007812 */ /* 0x000fe400078ec0ff */
[----:B------:R-:W-:-:S03]  /*08f0*/  LEA R4, P0, R13, c[0x0][0x170], 0x2 ;  /* 0x00005c000d047a11 */ /* 0x000fc600078010ff */
[----:B------:R-:W0:Y:S01]  /*0900*/  LDS R3, [R0.X4] ;  /* 0x0000000000037984 */ /* 0x000e220000004800 */
[----:B------:R-:W-:-:S05]  /*0910*/  LEA.HI.X R5, R13, c[0x0][0x174], R2, 0x2, P0 ;  /* 0x00005d000d057a11 */ /* 0x000fca00000f1402 */
[----:B0-----:R-:W-:Y:S01]  /*0920*/  STG.E [R4.64], R3 ;  /* 0x0000000304007986 */ /* 0x001fe2000c101904 */
[----:B------:R-:W-:Y:S05]  /*0930*/  EXIT ;  /* 0x000000000000794d */ /* 0x000fea0003800000 */
.L_x_0:
[----:B------:R-:W-:-:S00]  /*0940*/  BRA `(.L_x_0) ;  /* 0xfffffff000007947 */ /* 0x000fc0000383ffff */
[----:B------:R-:W-:-:S00]  /*0950*/  NOP ;  /* 0x0000000000007918 */ /* 0x000fc00000000000 */
        /* <DEDUP_REMOVED lines=10> */
.L_x_1:


//--------------------- .nv.global.init           --------------------------
	.section	.nv.global.init,"aw",@progbits
.nv.global.init:
	.type		_$_str,@object
	.size		_$_str,(_$_str_$_2 - _$_str)
_$_str:
        /*0000*/ 	.byte	0x5f, 0x5f, 0x43, 0x55, 0x44, 0x41, 0x5f, 0x46, 0x54, 0x5a, 0x00
	.type		_$_str_$_2,@object
	.size		_$_str_$_2,(.L_1 - _$_str_$_2)
_$_str_$_2:
        /*000b*/ 	.byte	0x5f, 0x5f, 0x43, 0x55, 0x44, 0x41, 0x5f, 0x50, 0x52, 0x45, 0x43, 0x5f, 0x53, 0x51, 0x52, 0x54
        /*001b*/ 	.byte	0x00
.L_1:


//--------------------- .nv.shared.l2norm_fwd_kernel --------------------------
	.section	.nv.shared.l2norm_fwd_kernel,"aw",@nobits
	.align	16
